//
// Generated by NVIDIA NVVM Compiler
//
// Compiler Build ID: CL-36424714
// Cuda compilation tools, release 13.0, V13.0.88
// Based on NVVM 20.0.0
//

.version 9.0
.target sm_100
.address_size 64

	// .globl	_Z5gpuMMPiS_S_
// _ZZ5gpuMMPiS_S_E7cache_a has been demoted
// _ZZ5gpuMMPiS_S_E7cache_b has been demoted

.visible .entry _Z5gpuMMPiS_S_(
	.param .u64 .ptr .align 1 _Z5gpuMMPiS_S__param_0,
	.param .u64 .ptr .align 1 _Z5gpuMMPiS_S__param_1,
	.param .u64 .ptr .align 1 _Z5gpuMMPiS_S__param_2
)
{
	.reg .pred 	%p<2>;
	.reg .b32 	%r<107>;
	.reg .b64 	%rd<15>;
	// demoted variable
	.shared .align 4 .b8 _ZZ5gpuMMPiS_S_E7cache_a[4096];
	// demoted variable
	.shared .align 4 .b8 _ZZ5gpuMMPiS_S_E7cache_b[4096];
	ld.param.u64 	%rd4, [_Z5gpuMMPiS_S__param_0];
	cvta.to.global.u64 	%rd1, %rd4;
	mov.u32 	%r33, %tid.x;
	mov.u32 	%r34, %tid.y;
	mov.u32 	%r35, %ntid.y;
	mov.u32 	%r36, %ctaid.y;
	mad.lo.s32 	%r37, %r35, %r36, %r34;
	mov.u32 	%r1, %ntid.x;
	mov.u32 	%r38, %ctaid.x;
	mul.lo.s32 	%r2, %r1, %r38;
	shl.b32 	%r39, %r37, 10;
	or.b32  	%r3, %r39, %r33;
	shl.b32 	%r40, %r34, 4;
	add.s32 	%r41, %r40, %r33;
	shl.b32 	%r42, %r41, 2;
	mov.u32 	%r43, _ZZ5gpuMMPiS_S_E7cache_a;
	add.s32 	%r4, %r43, %r42;
	mov.u32 	%r44, _ZZ5gpuMMPiS_S_E7cache_b;
	add.s32 	%r5, %r44, %r42;
	mul.lo.s32 	%r45, %r34, %r35;
	shl.b32 	%r46, %r45, 2;
	add.s32 	%r6, %r43, %r46;
	shl.b32 	%r47, %r33, 2;
	add.s32 	%r7, %r44, %r47;
	shl.b32 	%r48, %r1, 2;
	add.s32 	%r8, %r7, %r48;
	add.s32 	%r9, %r8, %r48;
	add.s32 	%r10, %r9, %r48;
	add.s32 	%r11, %r10, %r48;
	add.s32 	%r12, %r11, %r48;
	add.s32 	%r13, %r12, %r48;
	add.s32 	%r14, %r13, %r48;
	add.s32 	%r15, %r14, %r48;
	add.s32 	%r16, %r15, %r48;
	add.s32 	%r17, %r16, %r48;
	add.s32 	%r18, %r17, %r48;
	add.s32 	%r19, %r18, %r48;
	add.s32 	%r20, %r19, %r48;
	add.s32 	%r21, %r20, %r48;
	add.s32 	%r49, %r33, %r2;
	shl.b32 	%r50, %r34, 10;
	add.s32 	%r104, %r49, %r50;
	shl.b32 	%r23, %r35, 10;
	mov.b32 	%r105, 0;
	mov.u32 	%r103, %r3;
	mov.u32 	%r106, %r105;
$L__BB0_1:
	ld.param.u64 	%rd13, [_Z5gpuMMPiS_S__param_1];
	mul.wide.u32 	%rd5, %r103, 4;
	add.s64 	%rd6, %rd1, %rd5;
	ld.global.u32 	%r51, [%rd6];
	st.shared.u32 	[%r4], %r51;
	cvta.to.global.u64 	%rd7, %rd13;
	mul.wide.u32 	%rd8, %r104, 4;
	add.s64 	%rd9, %rd7, %rd8;
	ld.global.u32 	%r52, [%rd9];
	st.shared.u32 	[%r5], %r52;
	bar.sync 	0;
	ld.shared.u32 	%r53, [%r6];
	ld.shared.u32 	%r54, [%r7];
	mad.lo.s32 	%r55, %r54, %r53, %r106;
	ld.shared.u32 	%r56, [%r6+4];
	ld.shared.u32 	%r57, [%r8];
	mad.lo.s32 	%r58, %r57, %r56, %r55;
	ld.shared.u32 	%r59, [%r6+8];
	ld.shared.u32 	%r60, [%r9];
	mad.lo.s32 	%r61, %r60, %r59, %r58;
	ld.shared.u32 	%r62, [%r6+12];
	ld.shared.u32 	%r63, [%r10];
	mad.lo.s32 	%r64, %r63, %r62, %r61;
	ld.shared.u32 	%r65, [%r6+16];
	ld.shared.u32 	%r66, [%r11];
	mad.lo.s32 	%r67, %r66, %r65, %r64;
	ld.shared.u32 	%r68, [%r6+20];
	ld.shared.u32 	%r69, [%r12];
	mad.lo.s32 	%r70, %r69, %r68, %r67;
	ld.shared.u32 	%r71, [%r6+24];
	ld.shared.u32 	%r72, [%r13];
	mad.lo.s32 	%r73, %r72, %r71, %r70;
	ld.shared.u32 	%r74, [%r6+28];
	ld.shared.u32 	%r75, [%r14];
	mad.lo.s32 	%r76, %r75, %r74, %r73;
	ld.shared.u32 	%r77, [%r6+32];
	ld.shared.u32 	%r78, [%r15];
	mad.lo.s32 	%r79, %r78, %r77, %r76;
	ld.shared.u32 	%r80, [%r6+36];
	ld.shared.u32 	%r81, [%r16];
	mad.lo.s32 	%r82, %r81, %r80, %r79;
	ld.shared.u32 	%r83, [%r6+40];
	ld.shared.u32 	%r84, [%r17];
	mad.lo.s32 	%r85, %r84, %r83, %r82;
	ld.shared.u32 	%r86, [%r6+44];
	ld.shared.u32 	%r87, [%r18];
	mad.lo.s32 	%r88, %r87, %r86, %r85;
	ld.shared.u32 	%r89, [%r6+48];
	ld.shared.u32 	%r90, [%r19];
	mad.lo.s32 	%r91, %r90, %r89, %r88;
	ld.shared.u32 	%r92, [%r6+52];
	ld.shared.u32 	%r93, [%r20];
	mad.lo.s32 	%r94, %r93, %r92, %r91;
	ld.shared.u32 	%r95, [%r6+56];
	ld.shared.u32 	%r96, [%r21];
	mad.lo.s32 	%r97, %r96, %r95, %r94;
	ld.shared.u32 	%r98, [%r6+60];
	shl.b32 	%r99, %r1, 2;
	add.s32 	%r100, %r21, %r99;
	ld.shared.u32 	%r101, [%r100];
	mad.lo.s32 	%r106, %r101, %r98, %r97;
	bar.sync 	0;
	add.s32 	%r105, %r105, 1;
	add.s32 	%r104, %r104, %r23;
	add.s32 	%r103, %r103, %r1;
	setp.ne.s32 	%p1, %r105, 64;
	@%p1 bra 	$L__BB0_1;
	ld.param.u64 	%rd14, [_Z5gpuMMPiS_S__param_2];
	cvta.to.global.u64 	%rd10, %rd14;
	add.s32 	%r102, %r3, %r2;
	mul.wide.s32 	%rd11, %r102, 4;
	add.s64 	%rd12, %rd10, %rd11;
	st.global.u32 	[%rd12], %r106;
	ret;

}


// ===== COMPILED SASS (sm_100) =====

	.target	sm_100

	.elftype	@"ET_EXEC"


//--------------------- .note.nv.tkinfo           --------------------------
	.section	.note.nv.tkinfo,"",@"SHT_NOTE"
	.sectionflags	@"SHF_NOTE_NV_TKINFO"
	.tkinfo
        /*0018*/ 	.word	0x00000002
        /*0030*/ 	.string	""
        /*0030*/ 	.string	"ptxas"
        /*0030*/ 	.string	"Cuda compilation tools, release 13.0, V13.0.88"
        /*0030*/ 	.string	"Build cuda_13.0.r13.0/compiler.36424714_0"
        /*0030*/ 	.string	"-arch sm_100 -m 64 "



//--------------------- .note.nv.cuinfo           --------------------------
	.section	.note.nv.cuinfo,"",@"SHT_NOTE"
	.sectionflags	@"SHF_NOTE_NV_CUINFO"
        /*0018*/ 	.short	0x0002
        /*001a*/ 	.short	0x0064
        /*001c*/ 	.short	0x0082
	.zero		2


//--------------------- .nv.info                  --------------------------
	.section	.nv.info,"",@"SHT_CUDA_INFO"
	.align	4


	//----- nvinfo : EIATTR_REGCOUNT
	.align		4
        /*0000*/ 	.byte	0x04, 0x2f
        /*0002*/ 	.short	(.L_1 - .L_0)
	.align		4
.L_0:
        /*0004*/ 	.word	index@(_Z5gpuMMPiS_S_)
        /*0008*/ 	.word	0x00000028


	//----- nvinfo : EIATTR_FRAME_SIZE
	.align		4
.L_1:
        /*000c*/ 	.byte	0x04, 0x11
        /*000e*/ 	.short	(.L_3 - .L_2)
	.align		4
.L_2:
        /*0010*/ 	.word	index@(_Z5gpuMMPiS_S_)
        /*0014*/ 	.word	0x00000000


	//----- nvinfo : EIATTR_MIN_STACK_SIZE
	.align		4
.L_3:
        /*0018*/ 	.byte	0x04, 0x12
        /*001a*/ 	.short	(.L_5 - .L_4)
	.align		4
.L_4:
        /*001c*/ 	.word	index@(_Z5gpuMMPiS_S_)
        /*0020*/ 	.word	0x00000000
.L_5:


//--------------------- .nv.compat                --------------------------
	.section	.nv.compat,"",@"SHT_CUDA_COMPAT_INFO"
	.align	4
        /*0000*/ 	.byte	0x02, 0x09, 0x00, 0x00, 0x02, 0x02, 0x01, 0x00, 0x02, 0x05, 0x05, 0x00, 0x03, 0x07, 0x01, 0x01
        /*0010*/ 	.byte	0x02, 0x03, 0x00, 0x00, 0x02, 0x06, 0x01, 0x00, 0x04, 0x0b, 0x08, 0x00, 0x09, 0x00, 0x00, 0x00
        /*0020*/ 	.byte	0x00, 0x00, 0x00, 0x00


//--------------------- .nv.info._Z5gpuMMPiS_S_   --------------------------
	.section	.nv.info._Z5gpuMMPiS_S_,"",@"SHT_CUDA_INFO"
	.sectionflags	@""
	.align	4


	//----- nvinfo : EIATTR_CUDA_API_VERSION
	.align		4
        /*0000*/ 	.byte	0x04, 0x37
        /*0002*/ 	.short	(.L_7 - .L_6)
.L_6:
        /*0004*/ 	.word	0x00000082


	//----- nvinfo : EIATTR_KPARAM_INFO
	.align		4
.L_7:
        /*0008*/ 	.byte	0x04, 0x17
        /*000a*/ 	.short	(.L_9 - .L_8)
.L_8:
        /*000c*/ 	.word	0x00000000
        /*0010*/ 	.short	0x0002
        /*0012*/ 	.short	0x0010
        /*0014*/ 	.byte	0x00, 0xf5, 0x21, 0x00


	//----- nvinfo : EIATTR_KPARAM_INFO
	.align		4
.L_9:
        /*0018*/ 	.byte	0x04, 0x17
        /*001a*/ 	.short	(.L_11 - .L_10)
.L_10:
        /*001c*/ 	.word	0x00000000
        /*0020*/ 	.short	0x0001
        /*0022*/ 	.short	0x0008
        /*0024*/ 	.byte	0x00, 0xf5, 0x21, 0x00


	//----- nvinfo : EIATTR_KPARAM_INFO
	.align		4
.L_11:
        /*0028*/ 	.byte	0x04, 0x17
        /*002a*/ 	.short	(.L_13 - .L_12)
.L_12:
        /*002c*/ 	.word	0x00000000
        /*0030*/ 	.short	0x0000
        /*0032*/ 	.short	0x0000
        /*0034*/ 	.byte	0x00, 0xf5, 0x21, 0x00


	//----- nvinfo : EIATTR_SPARSE_MMA_MASK
	.align		4
.L_13:
        /*0038*/ 	.byte	0x03, 0x50
        /*003a*/ 	.short	0x0000


	//----- nvinfo : EIATTR_MAXREG_COUNT
	.align		4
        /*003c*/ 	.byte	0x03, 0x1b
        /*003e*/ 	.short	0x00ff


	//----- nvinfo : EIATTR_NUM_BARRIERS
	.align		4
        /*0040*/ 	.byte	0x02, 0x4c
        /*0042*/ 	.byte	0x01
	.zero		1


	//----- nvinfo : EIATTR_MERCURY_ISA_VERSION
	.align		4
        /*0044*/ 	.byte	0x03, 0x5f
        /*0046*/ 	.short	0x0101


	//----- nvinfo : EIATTR_VRC_CTA_INIT_COUNT
	.align		4
        /*0048*/ 	.byte	0x02, 0x4a
	.zero		1
	.zero		1


	//----- nvinfo : EIATTR_EXIT_INSTR_OFFSETS
	.align		4
        /*004c*/ 	.byte	0x04, 0x1c
        /*004e*/ 	.short	(.L_15 - .L_14)


	//   ....[0]....
.L_14:
        /*0050*/ 	.word	0x000006e0


	//----- nvinfo : EIATTR_CBANK_PARAM_SIZE
	.align		4
.L_15:
        /*0054*/ 	.byte	0x03, 0x19
        /*0056*/ 	.short	0x0018


	//----- nvinfo : EIATTR_PARAM_CBANK
	.align		4
        /*0058*/ 	.byte	0x04, 0x0a
        /*005a*/ 	.short	(.L_17 - .L_16)
	.align		4
.L_16:
        /*005c*/ 	.word	index@(.nv.constant0._Z5gpuMMPiS_S_)
        /*0060*/ 	.short	0x0380
        /*0062*/ 	.short	0x0018


	//----- nvinfo : EIATTR_SW_WAR
	.align		4
.L_17:
        /*0064*/ 	.byte	0x04, 0x36
        /*0066*/ 	.short	(.L_19 - .L_18)
.L_18:
        /*0068*/ 	.word	0x00000008
.L_19:


//--------------------- .nv.callgraph             --------------------------
	.section	.nv.callgraph,"",@"SHT_CUDA_CALLGRAPH"
	.align	4
	.sectionentsize	8
	.align		4
        /*0000*/ 	.word	0x00000000
	.align		4
        /*0004*/ 	.word	0xffffffff
	.align		4
        /*0008*/ 	.word	0x00000000
	.align		4
        /*000c*/ 	.word	0xfffffffe
	.align		4
        /*0010*/ 	.word	0x00000000
	.align		4
        /*0014*/ 	.word	0xfffffffd
	.align		4
        /*0018*/ 	.word	0x00000000
	.align		4
        /*001c*/ 	.word	0xfffffffc


//--------------------- .text._Z5gpuMMPiS_S_      --------------------------
	.section	.text._Z5gpuMMPiS_S_,"ax",@progbits
	.align	128
        .global         _Z5gpuMMPiS_S_
        .type           _Z5gpuMMPiS_S_,@function
        .size           _Z5gpuMMPiS_S_,(.L_x_2 - _Z5gpuMMPiS_S_)
        .other          _Z5gpuMMPiS_S_,@"STO_CUDA_ENTRY STV_DEFAULT"
_Z5gpuMMPiS_S_:
.text._Z5gpuMMPiS_S_:
[----:B------:R-:W-:Y:S01]  /*0000*/  LDC R1, c[0x0][0x37c] ;  /* 0x0000df00ff017b82 */ /* 0x000fe20000000800 */
[----:B------:R-:W0:Y:S07]  /*0010*/  S2R R3, SR_TID.X ;  /* 0x0000000000037919 */ /* 0x000e2e0000002100 */
[----:B------:R-:W1:Y:S01]  /*0020*/  S2UR UR6, SR_CgaCtaId ;  /* 0x00000000000679c3 */ /* 0x000e620000008800 */
[----:B------:R-:W-:Y:S01]  /*0030*/  UMOV UR4, 0x400 ;  /* 0x0000040000047882 */ /* 0x000fe20000000000 */
[----:B------:R-:W-:Y:S01]  /*0040*/  HFMA2 R20, -RZ, RZ, 0, 0 ;  /* 0x00000000ff147431 */ /* 0x000fe200000001ff */
[----:B------:R-:W-:Y:S01]  /*0050*/  UIADD3 UR5, UPT, UPT, UR4, 0x1000, URZ ;  /* 0x0000100004057890 */ /* 0x000fe2000fffe0ff */
[----:B------:R-:W2:Y:S01]  /*0060*/  S2R R5, SR_TID.Y ;  /* 0x0000000000057919 */ /* 0x000ea20000002200 */
[----:B------:R-:W3:Y:S03]  /*0070*/  LDCU.64 UR8, c[0x0][0x358] ;  /* 0x00006b00ff0877ac */ /* 0x000ee60008000a00 */
[----:B------:R-:W4:Y:S08]  /*0080*/  LDC R0, c[0x0][0x364] ;  /* 0x0000d900ff007b82 */ /* 0x000f300000000800 */
[----:B------:R-:W5:Y:S01]  /*0090*/  LDC R6, c[0x0][0x360] ;  /* 0x0000d800ff067b82 */ /* 0x000f620000000800 */
[----:B-1----:R-:W-:-:S07]  /*00a0*/  ULEA UR5, UR6, UR5, 0x18 ;  /* 0x0000000506057291 */ /* 0x002fce000f8ec0ff */
[----:B------:R-:W1:Y:S01]  /*00b0*/  S2UR UR7, SR_CTAID.Y ;  /* 0x00000000000779c3 */ /* 0x000e620000002600 */
[----:B------:R-:W-:Y:S01]  /*00c0*/  ULEA UR4, UR6, UR4, 0x18 ;  /* 0x0000000406047291 */ /* 0x000fe2000f8ec0ff */
[----:B0-----:R-:W-:-:S06]  /*00d0*/  LEA R7, R3, UR5, 0x2 ;  /* 0x0000000503077c11 */ /* 0x001fcc000f8e10ff */
[----:B------:R-:W0:Y:S01]  /*00e0*/  S2UR UR10, SR_CTAID.X ;  /* 0x00000000000a79c3 */ /* 0x000e220000002500 */
[C---:B--2---:R-:W-:Y:S01]  /*00f0*/  LEA R16, R5.reuse, R3, 0x4 ;  /* 0x0000000305107211 */ /* 0x044fe200078e20ff */
[----:B----4-:R-:W-:Y:S01]  /*0100*/  IMAD R10, R5, R0, RZ ;  /* 0x00000000050a7224 */ /* 0x010fe200078e02ff */
[----:B-----5:R-:W-:Y:S02]  /*0110*/  LEA R9, R6, R7, 0x2 ;  /* 0x0000000706097211 */ /* 0x020fe400078e10ff */
[----:B------:R-:W-:Y:S02]  /*0120*/  LEA R14, R16, UR4, 0x2 ;  /* 0x00000004100e7c11 */ /* 0x000fe4000f8e10ff */
[----:B------:R-:W-:Y:S02]  /*0130*/  LEA R11, R6, R9, 0x2 ;  /* 0x00000009060b7211 */ /* 0x000fe400078e10ff */
[----:B------:R-:W-:Y:S02]  /*0140*/  LEA R16, R16, UR5, 0x2 ;  /* 0x0000000510107c11 */ /* 0x000fe4000f8e10ff */
[----:B------:R-:W-:Y:S01]  /*0150*/  LEA R13, R6, R11, 0x2 ;  /* 0x0000000b060d7211 */ /* 0x000fe200078e10ff */
[----:B-1----:R-:W-:Y:S01]  /*0160*/  IMAD R2, R0, UR7, R5 ;  /* 0x0000000700027c24 */ /* 0x002fe2000f8e0205 */
[----:B------:R-:W-:Y:S01]  /*0170*/  LEA R10, R10, UR4, 0x2 ;  /* 0x000000040a0a7c11 */ /* 0x000fe2000f8e10ff */
[----:B------:R-:W-:Y:S01]  /*0180*/  UMOV UR4, URZ ;  /* 0x000000ff00047c82 */ /* 0x000fe20008000000 */
[----:B------:R-:W-:-:S02]  /*0190*/  LEA R15, R6, R13, 0x2 ;  /* 0x0000000d060f7211 */ /* 0x000fc400078e10ff */
[----:B------:R-:W-:Y:S02]  /*01a0*/  SHF.L.U32 R2, R2, 0xa, RZ ;  /* 0x0000000a02027819 */ /* 0x000fe400000006ff */
[C---:B------:R-:W-:Y:S01]  /*01b0*/  LEA R17, R6.reuse, R15, 0x2 ;  /* 0x0000000f06117211 */ /* 0x040fe200078e10ff */
[----:B0-----:R-:W-:Y:S01]  /*01c0*/  IMAD R8, R6, UR10, RZ ;  /* 0x0000000a06087c24 */ /* 0x001fe2000f8e02ff */
[----:B------:R-:W-:Y:S02]  /*01d0*/  LOP3.LUT R31, R2, R3, RZ, 0xfc, !PT ;  /* 0x00000003021f7212 */ /* 0x000fe400078efcff */
[----:B------:R-:W-:Y:S01]  /*01e0*/  LEA R19, R6, R17, 0x2 ;  /* 0x0000001106137211 */ /* 0x000fe200078e10ff */
[----:B------:R-:W-:Y:S02]  /*01f0*/  IMAD.IADD R18, R8, 0x1, R3 ;  /* 0x0000000108127824 */ /* 0x000fe400078e0203 */
[----:B------:R-:W-:Y:S01]  /*0200*/  IMAD.MOV.U32 R37, RZ, RZ, R31 ;  /* 0x000000ffff257224 */ /* 0x000fe200078e001f */
[----:B------:R-:W-:-:S02]  /*0210*/  LEA R21, R6, R19, 0x2 ;  /* 0x0000001306157211 */ /* 0x000fc400078e10ff */
[----:B------:R-:W-:-:S03]  /*0220*/  LEA R18, R5, R18, 0xa ;  /* 0x0000001205127211 */ /* 0x000fc600078e50ff */
[----:B------:R-:W-:-:S05]  /*0230*/  IMAD R23, R6, 0x4, R21 ;  /* 0x0000000406177824 */ /* 0x000fca00078e0215 */
[----:B------:R-:W-:-:S04]  /*0240*/  LEA R25, R6, R23, 0x2 ;  /* 0x0000001706197211 */ /* 0x000fc800078e10ff */
[----:B------:R-:W-:-:S04]  /*0250*/  LEA R27, R6, R25, 0x2 ;  /* 0x00000019061b7211 */ /* 0x000fc800078e10ff */
[----:B------:R-:W-:-:S04]  /*0260*/  LEA R29, R6, R27, 0x2 ;  /* 0x0000001b061d7211 */ /* 0x000fc800078e10ff */
[----:B------:R-:W-:-:S04]  /*0270*/  LEA R33, R6, R29, 0x2 ;  /* 0x0000001d06217211 */ /* 0x000fc800078e10ff */
[----:B------:R-:W-:-:S04]  /*0280*/  LEA R12, R6, R33, 0x2 ;  /* 0x00000021060c7211 */ /* 0x000fc800078e10ff */
[----:B---3--:R-:W-:-:S07]  /*0290*/  LEA R35, R6, R12, 0x2 ;  /* 0x0000000c06237211 */ /* 0x008fce00078e10ff */
.L_x_0:
[----:B------:R-:W0:Y:S08]  /*02a0*/  LDC.64 R4, c[0x0][0x380] ;  /* 0x0000e000ff047b82 */ /* 0x000e300000000a00 */
[----:B------:R-:W1:Y:S01]  /*02b0*/  LDC.64 R2, c[0x0][0x388] ;  /* 0x0000e200ff027b82 */ /* 0x000e620000000a00 */
[----:B0-----:R-:W-:-:S06]  /*02c0*/  IMAD.WIDE.U32 R4, R37, 0x4, R4 ;  /* 0x0000000425047825 */ /* 0x001fcc00078e0004 */
[----:B------:R-:W2:Y:S01]  /*02d0*/  LDG.E R5, desc[UR8][R4.64] ;  /* 0x0000000804057981 */ /* 0x000ea2000c1e1900 */
[----:B-1----:R-:W-:-:S06]  /*02e0*/  IMAD.WIDE.U32 R2, R18, 0x4, R2 ;  /* 0x0000000412027825 */ /* 0x002fcc00078e0002 */
[----:B------:R-:W3:Y:S01]  /*02f0*/  LDG.E R2, desc[UR8][R2.64] ;  /* 0x0000000802027981 */ /* 0x000ee2000c1e1900 */
[----:B------:R-:W-:-:S04]  /*0300*/  UIADD3 UR4, UPT, UPT, UR4, 0x1, URZ ;  /* 0x0000000104047890 */ /* 0x000fc8000fffe0ff */
[----:B------:R-:W-:Y:S01]  /*0310*/  UISETP.NE.AND UP0, UPT, UR4, 0x40, UPT ;  /* 0x000000400400788c */ /* 0x000fe2000bf05270 */
[----:B------:R-:W-:Y:S02]  /*0320*/  IADD3 R37, PT, PT, R6, R37, RZ ;  /* 0x0000002506257210 */ /* 0x000fe40007ffe0ff */
[----:B------:R-:W-:Y:S01]  /*0330*/  LEA R18, R0, R18, 0xa ;  /* 0x0000001200127211 */ /* 0x000fe200078e50ff */
[----:B--2---:R-:W-:Y:S04]  /*0340*/  STS [R14], R5 ;  /* 0x000000050e007388 */ /* 0x004fe80000000800 */
[----:B---3--:R-:W-:Y:S01]  /*0350*/  STS [R16], R2 ;  /* 0x0000000210007388 */ /* 0x008fe20000000800 */
[----:B------:R-:W-:Y:S06]  /*0360*/  BAR.SYNC.DEFER_BLOCKING 0x0 ;  /* 0x0000000000007b1d */ /* 0x000fec0000010000 */
[----:B------:R-:W-:Y:S04]  /*0370*/  LDS R22, [R10] ;  /* 0x000000000a167984 */ /* 0x000fe80000000800 */
[----:B------:R-:W0:Y:S04]  /*0380*/  LDS R24, [R7] ;  /* 0x0000000007187984 */ /* 0x000e280000000800 */
[----:B------:R-:W-:Y:S04]  /*0390*/  LDS R26, [R10+0x4] ;  /* 0x000004000a1a7984 */ /* 0x000fe80000000800 */
[----:B------:R-:W1:Y:S04]  /*03a0*/  LDS R28, [R9] ;  /* 0x00000000091c7984 */ /* 0x000e680000000800 */
[----:B------:R-:W-:Y:S04]  /*03b0*/  LDS R30, [R10+0x8] ;  /* 0x000008000a1e7984 */ /* 0x000fe80000000800 */
[----:B------:R-:W2:Y:S04]  /*03c0*/  LDS R32, [R11] ;  /* 0x000000000b207984 */ /* 0x000ea80000000800 */
[----:B------:R-:W-:Y:S04]  /*03d0*/  LDS R4, [R10+0xc] ;  /* 0x00000c000a047984 */ /* 0x000fe80000000800 */
[----:B------:R-:W3:Y:S04]  /*03e0*/  LDS R3, [R13] ;  /* 0x000000000d037984 */ /* 0x000ee80000000800 */
[----:B------:R-:W-:Y:S04]  /*03f0*/  LDS R2, [R10+0x10] ;  /* 0x000010000a027984 */ /* 0x000fe80000000800 */
[----:B------:R-:W4:Y:S01]  /*0400*/  LDS R5, [R15] ;  /* 0x000000000f057984 */ /* 0x000f220000000800 */
[----:B0-----:R-:W-:-:S03]  /*0410*/  IMAD R22, R22, R24, R20 ;  /* 0x0000001816167224 */ /* 0x001fc600078e0214 */
[----:B------:R-:W-:Y:S04]  /*0420*/  LDS R24, [R10+0x14] ;  /* 0x000014000a187984 */ /* 0x000fe80000000800 */
[----:B------:R-:W-:Y:S01]  /*0430*/  LDS R20, [R10+0x18] ;  /* 0x000018000a147984 */ /* 0x000fe20000000800 */
[----:B-1----:R-:W-:-:S03]  /*0440*/  IMAD R22, R26, R28, R22 ;  /* 0x0000001c1a167224 */ /* 0x002fc600078e0216 */
[----:B------:R-:W0:Y:S04]  /*0450*/  LDS R26, [R17] ;  /* 0x00000000111a7984 */ /* 0x000e280000000800 */
[----:B------:R-:W-:Y:S01]  /*0460*/  LDS R28, [R27] ;  /* 0x000000001b1c7984 */ /* 0x000fe20000000800 */
[----:B--2---:R-:W-:-:S03]  /*0470*/  IMAD R30, R30, R32, R22 ;  /* 0x000000201e1e7224 */ /* 0x004fc600078e0216 */
[----:B------:R-:W1:Y:S01]  /*0480*/  LDS R22, [R19] ;  /* 0x0000000013167984 */ /* 0x000e620000000800 */
[----:B---3--:R-:W-:-:S03]  /*0490*/  IMAD R30, R4, R3, R30 ;  /* 0x00000003041e7224 */ /* 0x008fc600078e021e */
[----:B------:R-:W-:Y:S04]  /*04a0*/  LDS R4, [R10+0x1c] ;  /* 0x00001c000a047984 */ /* 0x000fe80000000800 */
[----:B------:R-:W2:Y:S01]  /*04b0*/  LDS R3, [R21] ;  /* 0x0000000015037984 */ /* 0x000ea20000000800 */
[----:B----4-:R-:W-:-:S03]  /*04c0*/  IMAD R2, R2, R5, R30 ;  /* 0x0000000502027224 */ /* 0x010fc600078e021e */
[----:B------:R-:W-:Y:S01]  /*04d0*/  LDS R5, [R23] ;  /* 0x0000000017057984 */ /* 0x000fe20000000800 */
[----:B0-----:R-:W-:-:S03]  /*04e0*/  IMAD R24, R24, R26, R2 ;  /* 0x0000001a18187224 */ /* 0x001fc600078e0202 */
[----:B------:R-:W0:Y:S04]  /*04f0*/  LDS R2, [R10+0x20] ;  /* 0x000020000a027984 */ /* 0x000e280000000800 */
[----:B------:R-:W-:Y:S01]  /*0500*/  LDS R26, [R10+0x28] ;  /* 0x000028000a1a7984 */ /* 0x000fe20000000800 */
[----:B-1----:R-:W-:-:S03]  /*0510*/  IMAD R20, R20, R22, R24 ;  /* 0x0000001614147224 */ /* 0x002fc600078e0218 */
[----:B------:R-:W-:Y:S04]  /*0520*/  LDS R22, [R10+0x24] ;  /* 0x000024000a167984 */ /* 0x000fe80000000800 */
[----:B------:R-:W1:Y:S01]  /*0530*/  LDS R24, [R25] ;  /* 0x0000000019187984 */ /* 0x000e620000000800 */
[----:B--2---:R-:W-:-:S03]  /*0540*/  IMAD R20, R4, R3, R20 ;  /* 0x0000000304147224 */ /* 0x004fc600078e0214 */
[----:B------:R-:W-:Y:S04]  /*0550*/  LDS R3, [R10+0x2c] ;  /* 0x00002c000a037984 */ /* 0x000fe80000000800 */
[----:B------:R-:W2:Y:S01]  /*0560*/  LDS R4, [R29] ;  /* 0x000000001d047984 */ /* 0x000ea20000000800 */
[----:B0-----:R-:W-:-:S03]  /*0570*/  IMAD R2, R2, R5, R20 ;  /* 0x0000000502027224 */ /* 0x001fc600078e0214 */
[----:B------:R-:W-:Y:S04]  /*0580*/  LDS R5, [R33] ;  /* 0x0000000021057984 */ /* 0x000fe80000000800 */
[----:B------:R-:W-:Y:S01]  /*0590*/  LDS R20, [R10+0x34] ;  /* 0x000034000a147984 */ /* 0x000fe20000000800 */
[----:B-1----:R-:W-:-:S03]  /*05a0*/  IMAD R22, R22, R24, R2 ;  /* 0x0000001816167224 */ /* 0x002fc600078e0202 */
[----:B------:R-:W0:Y:S01]  /*05b0*/  LDS R2, [R10+0x30] ;  /* 0x000030000a027984 */ /* 0x000e220000000800 */
[----:B------:R-:W-:-:S03]  /*05c0*/  IMAD R26, R26, R28, R22 ;  /* 0x0000001c1a1a7224 */ /* 0x000fc600078e0216 */
[----:B------:R-:W1:Y:S01]  /*05d0*/  LDS R22, [R12] ;  /* 0x000000000c167984 */ /* 0x000e620000000800 */
[----:B------:R-:W-:-:S03]  /*05e0*/  LEA R28, R6, R35, 0x2 ;  /* 0x00000023061c7211 */ /* 0x000fc600078e10ff */
[----:B------:R-:W-:Y:S01]  /*05f0*/  LDS R24, [R35] ;  /* 0x0000000023187984 */ /* 0x000fe20000000800 */
[----:B--2---:R-:W-:-:S03]  /*0600*/  IMAD R3, R3, R4, R26 ;  /* 0x0000000403037224 */ /* 0x004fc600078e021a */
[----:B------:R-:W2:Y:S04]  /*0610*/  LDS R4, [R10+0x38] ;  /* 0x000038000a047984 */ /* 0x000ea80000000800 */
[----:B------:R-:W-:Y:S04]  /*0620*/  LDS R28, [R28] ;  /* 0x000000001c1c7984 */ /* 0x000fe80000000800 */
[----:B------:R-:W3:Y:S01]  /*0630*/  LDS R26, [R10+0x3c] ;  /* 0x00003c000a1a7984 */ /* 0x000ee20000000800 */
[----:B0-----:R-:W-:-:S04]  /*0640*/  IMAD R3, R2, R5, R3 ;  /* 0x0000000502037224 */ /* 0x001fc800078e0203 */
[----:B-1----:R-:W-:-:S04]  /*0650*/  IMAD R3, R20, R22, R3 ;  /* 0x0000001614037224 */ /* 0x002fc800078e0203 */
[----:B--2---:R-:W-:-:S04]  /*0660*/  IMAD R3, R4, R24, R3 ;  /* 0x0000001804037224 */ /* 0x004fc800078e0203 */
[----:B---3--:R-:W-:Y:S01]  /*0670*/  IMAD R20, R26, R28, R3 ;  /* 0x0000001c1a147224 */ /* 0x008fe200078e0203 */
[----:B------:R-:W-:Y:S06]  /*0680*/  BAR.SYNC.DEFER_BLOCKING 0x0 ;  /* 0x0000000000007b1d */ /* 0x000fec0000010000 */
[----:B------:R-:W-:Y:S05]  /*0690*/  BRA.U UP0, `(.L_x_0) ;  /* 0xfffffffd00007547 */ /* 0x000fea000b83ffff */
[----:B------:R-:W0:Y:S01]  /*06a0*/  LDC.64 R2, c[0x0][0x390] ;  /* 0x0000e400ff027b82 */ /* 0x000e220000000a00 */
[----:B------:R-:W-:-:S05]  /*06b0*/  IADD3 R31, PT, PT, R8, R31, RZ ;  /* 0x0000001f081f7210 */ /* 0x000fca0007ffe0ff */
[----:B0-----:R-:W-:-:S05]  /*06c0*/  IMAD.WIDE R2, R31, 0x4, R2 ;  /* 0x000000041f027825 */ /* 0x001fca00078e0202 */
[----:B------:R-:W-:Y:S01]  /*06d0*/  STG.E desc[UR8][R2.64], R20 ;  /* 0x0000001402007986 */ /* 0x000fe2000c101908 */
[----:B------:R-:W-:Y:S05]  /*06e0*/  EXIT ;  /* 0x000000000000794d */ /* 0x000fea0003800000 */
.L_x_1:
[----:B------:R-:W-:-:S00]  /*06f0*/  BRA `(.L_x_1) ;  /* 0xfffffffc00fc7947 */ /* 0x000fc0000383ffff */
[----:B------:R-:W-:-:S00]  /*0700*/  NOP ;  /* 0x0000000000007918 */ /* 0x000fc00000000000 */
[----:B------:R-:W-:-:S00]  /*0710*/  NOP ;  /* 0x0000000000007918 */ /* 0x000fc00000000000 */
[----:B------:R-:W-:-:S00]  /*0720*/  NOP ;  /* 0x0000000000007918 */ /* 0x000fc00000000000 */
[----:B------:R-:W-:-:S00]  /*0730*/  NOP ;  /* 0x0000000000007918 */ /* 0x000fc00000000000 */
[----:B------:R-:W-:-:S00]  /*0740*/  NOP ;  /* 0x0000000000007918 */ /* 0x000fc00000000000 */
[----:B------:R-:W-:-:S00]  /*0750*/  NOP ;  /* 0x0000000000007918 */ /* 0x000fc00000000000 */
[----:B------:R-:W-:-:S00]  /*0760*/  NOP ;  /* 0x0000000000007918 */ /* 0x000fc00000000000 */
[----:B------:R-:W-:-:S00]  /*0770*/  NOP ;  /* 0x0000000000007918 */ /* 0x000fc00000000000 */
.L_x_2:


//--------------------- .nv.shared._Z5gpuMMPiS_S_ --------------------------
	.section	.nv.shared._Z5gpuMMPiS_S_,"aw",@nobits
	.sectionflags	@""
	.align	4
.nv.shared._Z5gpuMMPiS_S_:
	.zero		9216


//--------------------- .nv.shared.reserved.0     --------------------------
	.section	.nv.shared.reserved.0,"aw",@nobits
	.weak		__nv_reservedSMEM_offset_0_alias
	.size		__nv_reservedSMEM_offset_0_alias, 0, 64
	.other		__nv_reservedSMEM_offset_0_alias,@"STO_CUDA_RESERVED_SHARED STV_DEFAULT"
__nv_reservedSMEM_offset_0_alias:
	.zero		0
	.zero		64


//--------------------- .nv.constant0._Z5gpuMMPiS_S_ --------------------------
	.section	.nv.constant0._Z5gpuMMPiS_S_,"a",@progbits
	.sectionflags	@""
	.align	4
.nv.constant0._Z5gpuMMPiS_S_:
	.zero		920


//--------------------- SYMBOLS --------------------------

	.type		.nv.reservedSmem.offset0,@object
	.size		.nv.reservedSmem.offset0,0x4
	.type		.nv.reservedSmem.cap,@object
	.size		.nv.reservedSmem.cap,0x4
